//
// Generated by NVIDIA NVVM Compiler
//
// Compiler Build ID: CL-36424714
// Cuda compilation tools, release 13.0, V13.0.88
// Based on NVVM 20.0.0
//

.version 9.0
.target sm_100
.address_size 64

	// .globl	_Z18calc_weight_kerneliiiPKfS0_Pf

.visible .entry _Z18calc_weight_kerneliiiPKfS0_Pf(
	.param .u32 _Z18calc_weight_kerneliiiPKfS0_Pf_param_0,
	.param .u32 _Z18calc_weight_kerneliiiPKfS0_Pf_param_1,
	.param .u32 _Z18calc_weight_kerneliiiPKfS0_Pf_param_2,
	.param .u64 .ptr .align 1 _Z18calc_weight_kerneliiiPKfS0_Pf_param_3,
	.param .u64 .ptr .align 1 _Z18calc_weight_kerneliiiPKfS0_Pf_param_4,
	.param .u64 .ptr .align 1 _Z18calc_weight_kerneliiiPKfS0_Pf_param_5
)
{
	.reg .pred 	%p<26>;
	.reg .b32 	%r<35>;
	.reg .b32 	%f<129>;
	.reg .b64 	%rd<25>;
	.reg .b64 	%fd<11>;

	ld.param.u32 	%r17, [_Z18calc_weight_kerneliiiPKfS0_Pf_param_0];
	ld.param.u32 	%r15, [_Z18calc_weight_kerneliiiPKfS0_Pf_param_1];
	ld.param.u32 	%r16, [_Z18calc_weight_kerneliiiPKfS0_Pf_param_2];
	ld.param.u64 	%rd8, [_Z18calc_weight_kerneliiiPKfS0_Pf_param_3];
	ld.param.u64 	%rd9, [_Z18calc_weight_kerneliiiPKfS0_Pf_param_4];
	ld.param.u64 	%rd10, [_Z18calc_weight_kerneliiiPKfS0_Pf_param_5];
	mov.u32 	%r1, %ctaid.y;
	mov.u32 	%r18, %ctaid.x;
	mov.u32 	%r19, %ntid.x;
	mov.u32 	%r20, %tid.x;
	mad.lo.s32 	%r2, %r18, %r19, %r20;
	setp.ge.s32 	%p1, %r1, %r17;
	setp.ge.s32 	%p2, %r2, %r15;
	or.pred  	%p3, %p1, %p2;
	@%p3 bra 	$L__BB0_15;
	cvta.to.global.u64 	%rd1, %rd9;
	cvta.to.global.u64 	%rd2, %rd10;
	mul.lo.s32 	%r3, %r15, %r1;
	setp.lt.s32 	%p4, %r16, 1;
	@%p4 bra 	$L__BB0_15;
	cvta.to.global.u64 	%rd11, %rd8;
	mul.lo.s32 	%r22, %r16, %r2;
	mad.lo.s32 	%r23, %r3, %r16, %r22;
	mul.lo.s32 	%r24, %r23, 3;
	mul.wide.s32 	%rd12, %r24, 4;
	add.s64 	%rd3, %rd11, %rd12;
	add.s32 	%r25, %r3, %r2;
	mul.lo.s32 	%r26, %r25, 3;
	mul.wide.s32 	%rd13, %r26, 4;
	add.s64 	%rd14, %rd1, %rd13;
	mul.wide.s32 	%rd15, %r23, 4;
	add.s64 	%rd4, %rd2, %rd15;
	ld.global.nc.f32 	%f1, [%rd14];
	ld.global.nc.f32 	%f2, [%rd14+4];
	ld.global.nc.f32 	%f3, [%rd14+8];
	and.b32  	%r4, %r16, 3;
	and.b32  	%r5, %r16, 2147483644;
	and.b32  	%r6, %r16, 1;
	neg.s32 	%r7, %r5;
	add.s64 	%rd5, %rd3, 24;
	mov.b32 	%r31, 0;
$L__BB0_3:
	setp.lt.u32 	%p5, %r16, 4;
	mul.lo.s32 	%r28, %r31, 3;
	mul.wide.u32 	%rd16, %r28, 4;
	add.s64 	%rd17, %rd3, %rd16;
	ld.global.nc.f32 	%f4, [%rd17];
	ld.global.nc.f32 	%f5, [%rd17+4];
	ld.global.nc.f32 	%f6, [%rd17+8];
	sub.f32 	%f22, %f4, %f1;
	sub.f32 	%f23, %f5, %f2;
	mul.f32 	%f24, %f23, %f23;
	fma.rn.f32 	%f25, %f22, %f22, %f24;
	sub.f32 	%f26, %f6, %f3;
	fma.rn.f32 	%f7, %f26, %f26, %f25;
	mov.f32 	%f123, 0f7F800000;
	mov.b32 	%r34, 0;
	@%p5 bra 	$L__BB0_6;
	mov.f32 	%f123, 0f7F800000;
	mov.u64 	%rd24, %rd5;
	mov.u32 	%r32, %r7;
$L__BB0_5:
	.pragma "nounroll";
	ld.global.nc.f32 	%f28, [%rd24+-24];
	ld.global.nc.f32 	%f29, [%rd24+-20];
	ld.global.nc.f32 	%f30, [%rd24+-16];
	sub.f32 	%f31, %f4, %f28;
	sub.f32 	%f32, %f5, %f29;
	mul.f32 	%f33, %f32, %f32;
	fma.rn.f32 	%f34, %f31, %f31, %f33;
	sub.f32 	%f35, %f6, %f30;
	fma.rn.f32 	%f36, %f35, %f35, %f34;
	sqrt.rn.f32 	%f37, %f36;
	cvt.f64.f32 	%fd2, %f37;
	setp.gt.f64 	%p6, %fd2, 0d3EE4F8B588E368F1;
	setp.lt.f32 	%p7, %f37, %f123;
	selp.f32 	%f39, %f37, %f123, %p7;
	selp.f32 	%f40, %f39, %f123, %p6;
	ld.global.nc.f32 	%f42, [%rd24+-12];
	ld.global.nc.f32 	%f43, [%rd24+-8];
	ld.global.nc.f32 	%f44, [%rd24+-4];
	sub.f32 	%f45, %f4, %f42;
	sub.f32 	%f46, %f5, %f43;
	mul.f32 	%f47, %f46, %f46;
	fma.rn.f32 	%f48, %f45, %f45, %f47;
	sub.f32 	%f49, %f6, %f44;
	fma.rn.f32 	%f50, %f49, %f49, %f48;
	sqrt.rn.f32 	%f51, %f50;
	cvt.f64.f32 	%fd3, %f51;
	setp.gt.f64 	%p8, %fd3, 0d3EE4F8B588E368F1;
	setp.lt.f32 	%p9, %f51, %f40;
	selp.f32 	%f53, %f51, %f40, %p9;
	selp.f32 	%f54, %f53, %f40, %p8;
	ld.global.nc.f32 	%f56, [%rd24];
	ld.global.nc.f32 	%f57, [%rd24+4];
	ld.global.nc.f32 	%f58, [%rd24+8];
	sub.f32 	%f59, %f4, %f56;
	sub.f32 	%f60, %f5, %f57;
	mul.f32 	%f61, %f60, %f60;
	fma.rn.f32 	%f62, %f59, %f59, %f61;
	sub.f32 	%f63, %f6, %f58;
	fma.rn.f32 	%f64, %f63, %f63, %f62;
	sqrt.rn.f32 	%f65, %f64;
	cvt.f64.f32 	%fd4, %f65;
	setp.gt.f64 	%p10, %fd4, 0d3EE4F8B588E368F1;
	setp.lt.f32 	%p11, %f65, %f54;
	selp.f32 	%f67, %f65, %f54, %p11;
	selp.f32 	%f68, %f67, %f54, %p10;
	ld.global.nc.f32 	%f70, [%rd24+12];
	ld.global.nc.f32 	%f71, [%rd24+16];
	ld.global.nc.f32 	%f72, [%rd24+20];
	sub.f32 	%f73, %f4, %f70;
	sub.f32 	%f74, %f5, %f71;
	mul.f32 	%f75, %f74, %f74;
	fma.rn.f32 	%f76, %f73, %f73, %f75;
	sub.f32 	%f77, %f6, %f72;
	fma.rn.f32 	%f78, %f77, %f77, %f76;
	sqrt.rn.f32 	%f79, %f78;
	cvt.f64.f32 	%fd5, %f79;
	setp.gt.f64 	%p12, %fd5, 0d3EE4F8B588E368F1;
	setp.lt.f32 	%p13, %f79, %f68;
	selp.f32 	%f81, %f79, %f68, %p13;
	selp.f32 	%f123, %f81, %f68, %p12;
	add.s32 	%r32, %r32, 4;
	add.s64 	%rd24, %rd24, 48;
	setp.ne.s32 	%p14, %r32, 0;
	mov.u32 	%r34, %r5;
	@%p14 bra 	$L__BB0_5;
$L__BB0_6:
	setp.eq.s32 	%p15, %r4, 0;
	@%p15 bra 	$L__BB0_11;
	setp.eq.s32 	%p16, %r4, 1;
	@%p16 bra 	$L__BB0_9;
	mul.lo.s32 	%r29, %r34, 3;
	mul.wide.u32 	%rd18, %r29, 4;
	add.s64 	%rd19, %rd3, %rd18;
	ld.global.nc.f32 	%f83, [%rd19];
	ld.global.nc.f32 	%f84, [%rd19+4];
	ld.global.nc.f32 	%f85, [%rd19+8];
	sub.f32 	%f86, %f4, %f83;
	sub.f32 	%f87, %f5, %f84;
	mul.f32 	%f88, %f87, %f87;
	fma.rn.f32 	%f89, %f86, %f86, %f88;
	sub.f32 	%f90, %f6, %f85;
	fma.rn.f32 	%f91, %f90, %f90, %f89;
	sqrt.rn.f32 	%f92, %f91;
	cvt.f64.f32 	%fd6, %f92;
	setp.gt.f64 	%p17, %fd6, 0d3EE4F8B588E368F1;
	setp.lt.f32 	%p18, %f92, %f123;
	selp.f32 	%f94, %f92, %f123, %p18;
	selp.f32 	%f95, %f94, %f123, %p17;
	ld.global.nc.f32 	%f97, [%rd19+12];
	ld.global.nc.f32 	%f98, [%rd19+16];
	ld.global.nc.f32 	%f99, [%rd19+20];
	sub.f32 	%f100, %f4, %f97;
	sub.f32 	%f101, %f5, %f98;
	mul.f32 	%f102, %f101, %f101;
	fma.rn.f32 	%f103, %f100, %f100, %f102;
	sub.f32 	%f104, %f6, %f99;
	fma.rn.f32 	%f105, %f104, %f104, %f103;
	sqrt.rn.f32 	%f106, %f105;
	cvt.f64.f32 	%fd7, %f106;
	setp.gt.f64 	%p19, %fd7, 0d3EE4F8B588E368F1;
	setp.lt.f32 	%p20, %f106, %f95;
	selp.f32 	%f108, %f106, %f95, %p20;
	selp.f32 	%f123, %f108, %f95, %p19;
	add.s32 	%r34, %r34, 2;
$L__BB0_9:
	setp.eq.s32 	%p21, %r6, 0;
	@%p21 bra 	$L__BB0_11;
	mul.lo.s32 	%r30, %r34, 3;
	mul.wide.u32 	%rd20, %r30, 4;
	add.s64 	%rd21, %rd3, %rd20;
	ld.global.nc.f32 	%f109, [%rd21];
	ld.global.nc.f32 	%f110, [%rd21+4];
	ld.global.nc.f32 	%f111, [%rd21+8];
	sub.f32 	%f112, %f4, %f109;
	sub.f32 	%f113, %f5, %f110;
	mul.f32 	%f114, %f113, %f113;
	fma.rn.f32 	%f115, %f112, %f112, %f114;
	sub.f32 	%f116, %f6, %f111;
	fma.rn.f32 	%f117, %f116, %f116, %f115;
	sqrt.rn.f32 	%f118, %f117;
	cvt.f64.f32 	%fd8, %f118;
	setp.gt.f64 	%p22, %fd8, 0d3EE4F8B588E368F1;
	setp.lt.f32 	%p23, %f118, %f123;
	selp.f32 	%f120, %f118, %f123, %p23;
	selp.f32 	%f123, %f120, %f123, %p22;
$L__BB0_11:
	cvt.f64.f32 	%fd1, %f123;
	setp.leu.f64 	%p24, %fd1, 0d48078287F49C4A1D;
	@%p24 bra 	$L__BB0_13;
	ld.global.f32 	%f128, [%rd4];
	bra.uni 	$L__BB0_14;
$L__BB0_13:
	sqrt.rn.f32 	%f121, %f7;
	cvt.f64.f32 	%fd9, %f121;
	fma.rn.f64 	%fd10, %fd1, 0dBFE0000000000000, %fd9;
	cvt.rn.f32.f64 	%f128, %fd10;
$L__BB0_14:
	mul.wide.u32 	%rd22, %r31, 4;
	add.s64 	%rd23, %rd4, %rd22;
	st.global.f32 	[%rd23], %f128;
	add.s32 	%r31, %r31, 1;
	setp.ne.s32 	%p25, %r31, %r16;
	@%p25 bra 	$L__BB0_3;
$L__BB0_15:
	ret;

}


// ===== COMPILED SASS (sm_100) =====

	.target	sm_100

	.elftype	@"ET_EXEC"


//--------------------- .note.nv.tkinfo           --------------------------
	.section	.note.nv.tkinfo,"",@"SHT_NOTE"
	.sectionflags	@"SHF_NOTE_NV_TKINFO"
	.tkinfo
        /*0018*/ 	.word	0x00000002
        /*0030*/ 	.string	""
        /*0030*/ 	.string	"ptxas"
        /*0030*/ 	.string	"Cuda compilation tools, release 13.0, V13.0.88"
        /*0030*/ 	.string	"Build cuda_13.0.r13.0/compiler.36424714_0"
        /*0030*/ 	.string	"-arch sm_100 -m 64 "



//--------------------- .note.nv.cuinfo           --------------------------
	.section	.note.nv.cuinfo,"",@"SHT_NOTE"
	.sectionflags	@"SHF_NOTE_NV_CUINFO"
        /*0018*/ 	.short	0x0002
        /*001a*/ 	.short	0x0064
        /*001c*/ 	.short	0x0082
	.zero		2


//--------------------- .nv.info                  --------------------------
	.section	.nv.info,"",@"SHT_CUDA_INFO"
	.align	4


	//----- nvinfo : EIATTR_REGCOUNT
	.align		4
        /*0000*/ 	.byte	0x04, 0x2f
        /*0002*/ 	.short	(.L_1 - .L_0)
	.align		4
.L_0:
        /*0004*/ 	.word	index@(_Z18calc_weight_kerneliiiPKfS0_Pf)
        /*0008*/ 	.word	0x00000020


	//----- nvinfo : EIATTR_FRAME_SIZE
	.align		4
.L_1:
        /*000c*/ 	.byte	0x04, 0x11
        /*000e*/ 	.short	(.L_3 - .L_2)
	.align		4
.L_2:
        /*0010*/ 	.word	index@($__internal_0_$__cuda_sm20_sqrt_rn_f32_slowpath)
        /*0014*/ 	.word	0x00000000


	//----- nvinfo : EIATTR_FRAME_SIZE
	.align		4
.L_3:
        /*0018*/ 	.byte	0x04, 0x11
        /*001a*/ 	.short	(.L_5 - .L_4)
	.align		4
.L_4:
        /*001c*/ 	.word	index@(_Z18calc_weight_kerneliiiPKfS0_Pf)
        /*0020*/ 	.word	0x00000000


	//----- nvinfo : EIATTR_MIN_STACK_SIZE
	.align		4
.L_5:
        /*0024*/ 	.byte	0x04, 0x12
        /*0026*/ 	.short	(.L_7 - .L_6)
	.align		4
.L_6:
        /*0028*/ 	.word	index@(_Z18calc_weight_kerneliiiPKfS0_Pf)
        /*002c*/ 	.word	0x00000000
.L_7:


//--------------------- .nv.compat                --------------------------
	.section	.nv.compat,"",@"SHT_CUDA_COMPAT_INFO"
	.align	4
        /*0000*/ 	.byte	0x02, 0x09, 0x00, 0x00, 0x02, 0x02, 0x01, 0x00, 0x02, 0x05, 0x05, 0x00, 0x03, 0x07, 0x01, 0x01
        /*0010*/ 	.byte	0x02, 0x03, 0x00, 0x00, 0x02, 0x06, 0x01, 0x00, 0x04, 0x0b, 0x08, 0x00, 0x01, 0x00, 0x00, 0x00
        /*0020*/ 	.byte	0x00, 0x00, 0x00, 0x00


//--------------------- .nv.info._Z18calc_weight_kerneliiiPKfS0_Pf --------------------------
	.section	.nv.info._Z18calc_weight_kerneliiiPKfS0_Pf,"",@"SHT_CUDA_INFO"
	.sectionflags	@""
	.align	4


	//----- nvinfo : EIATTR_CUDA_API_VERSION
	.align		4
        /*0000*/ 	.byte	0x04, 0x37
        /*0002*/ 	.short	(.L_9 - .L_8)
.L_8:
        /*0004*/ 	.word	0x00000082


	//----- nvinfo : EIATTR_KPARAM_INFO
	.align		4
.L_9:
        /*0008*/ 	.byte	0x04, 0x17
        /*000a*/ 	.short	(.L_11 - .L_10)
.L_10:
        /*000c*/ 	.word	0x00000000
        /*0010*/ 	.short	0x0005
        /*0012*/ 	.short	0x0020
        /*0014*/ 	.byte	0x00, 0xf5, 0x21, 0x00


	//----- nvinfo : EIATTR_KPARAM_INFO
	.align		4
.L_11:
        /*0018*/ 	.byte	0x04, 0x17
        /*001a*/ 	.short	(.L_13 - .L_12)
.L_12:
        /*001c*/ 	.word	0x00000000
        /*0020*/ 	.short	0x0004
        /*0022*/ 	.short	0x0018
        /*0024*/ 	.byte	0x00, 0xf5, 0x21, 0x00


	//----- nvinfo : EIATTR_KPARAM_INFO
	.align		4
.L_13:
        /*0028*/ 	.byte	0x04, 0x17
        /*002a*/ 	.short	(.L_15 - .L_14)
.L_14:
        /*002c*/ 	.word	0x00000000
        /*0030*/ 	.short	0x0003
        /*0032*/ 	.short	0x0010
        /*0034*/ 	.byte	0x00, 0xf5, 0x21, 0x00


	//----- nvinfo : EIATTR_KPARAM_INFO
	.align		4
.L_15:
        /*0038*/ 	.byte	0x04, 0x17
        /*003a*/ 	.short	(.L_17 - .L_16)
.L_16:
        /*003c*/ 	.word	0x00000000
        /*0040*/ 	.short	0x0002
        /*0042*/ 	.short	0x0008
        /*0044*/ 	.byte	0x00, 0xf0, 0x11, 0x00


	//----- nvinfo : EIATTR_KPARAM_INFO
	.align		4
.L_17:
        /*0048*/ 	.byte	0x04, 0x17
        /*004a*/ 	.short	(.L_19 - .L_18)
.L_18:
        /*004c*/ 	.word	0x00000000
        /*0050*/ 	.short	0x0001
        /*0052*/ 	.short	0x0004
        /*0054*/ 	.byte	0x00, 0xf0, 0x11, 0x00


	//----- nvinfo : EIATTR_KPARAM_INFO
	.align		4
.L_19:
        /*0058*/ 	.byte	0x04, 0x17
        /*005a*/ 	.short	(.L_21 - .L_20)
.L_20:
        /*005c*/ 	.word	0x00000000
        /*0060*/ 	.short	0x0000
        /*0062*/ 	.short	0x0000
        /*0064*/ 	.byte	0x00, 0xf0, 0x11, 0x00


	//----- nvinfo : EIATTR_SPARSE_MMA_MASK
	.align		4
.L_21:
        /*0068*/ 	.byte	0x03, 0x50
        /*006a*/ 	.short	0x0000


	//----- nvinfo : EIATTR_MAXREG_COUNT
	.align		4
        /*006c*/ 	.byte	0x03, 0x1b
        /*006e*/ 	.short	0x00ff


	//----- nvinfo : EIATTR_MERCURY_ISA_VERSION
	.align		4
        /*0070*/ 	.byte	0x03, 0x5f
        /*0072*/ 	.short	0x0101


	//----- nvinfo : EIATTR_VRC_CTA_INIT_COUNT
	.align		4
        /*0074*/ 	.byte	0x02, 0x4a
	.zero		1
	.zero		1


	//----- nvinfo : EIATTR_EXIT_INSTR_OFFSETS
	.align		4
        /*0078*/ 	.byte	0x04, 0x1c
        /*007a*/ 	.short	(.L_23 - .L_22)


	//   ....[0]....
.L_22:
        /*007c*/ 	.word	0x00000090


	//   ....[1]....
        /*0080*/ 	.word	0x000000d0


	//   ....[2]....
        /*0084*/ 	.word	0x000013a0


	//----- nvinfo : EIATTR_CRS_STACK_SIZE
	.align		4
.L_23:
        /*0088*/ 	.byte	0x04, 0x1e
        /*008a*/ 	.short	(.L_25 - .L_24)
.L_24:
        /*008c*/ 	.word	0x00000000


	//----- nvinfo : EIATTR_CBANK_PARAM_SIZE
	.align		4
.L_25:
        /*0090*/ 	.byte	0x03, 0x19
        /*0092*/ 	.short	0x0028


	//----- nvinfo : EIATTR_PARAM_CBANK
	.align		4
        /*0094*/ 	.byte	0x04, 0x0a
        /*0096*/ 	.short	(.L_27 - .L_26)
	.align		4
.L_26:
        /*0098*/ 	.word	index@(.nv.constant0._Z18calc_weight_kerneliiiPKfS0_Pf)
        /*009c*/ 	.short	0x0380
        /*009e*/ 	.short	0x0028


	//----- nvinfo : EIATTR_SW_WAR
	.align		4
.L_27:
        /*00a0*/ 	.byte	0x04, 0x36
        /*00a2*/ 	.short	(.L_29 - .L_28)
.L_28:
        /*00a4*/ 	.word	0x00000008
.L_29:


//--------------------- .nv.callgraph             --------------------------
	.section	.nv.callgraph,"",@"SHT_CUDA_CALLGRAPH"
	.align	4
	.sectionentsize	8
	.align		4
        /*0000*/ 	.word	0x00000000
	.align		4
        /*0004*/ 	.word	0xffffffff
	.align		4
        /*0008*/ 	.word	0x00000000
	.align		4
        /*000c*/ 	.word	0xfffffffe
	.align		4
        /*0010*/ 	.word	0x00000000
	.align		4
        /*0014*/ 	.word	0xfffffffd
	.align		4
        /*0018*/ 	.word	0x00000000
	.align		4
        /*001c*/ 	.word	0xfffffffc


//--------------------- .text._Z18calc_weight_kerneliiiPKfS0_Pf --------------------------
	.section	.text._Z18calc_weight_kerneliiiPKfS0_Pf,"ax",@progbits
	.align	128
        .global         _Z18calc_weight_kerneliiiPKfS0_Pf
        .type           _Z18calc_weight_kerneliiiPKfS0_Pf,@function
        .size           _Z18calc_weight_kerneliiiPKfS0_Pf,(.L_x_34 - _Z18calc_weight_kerneliiiPKfS0_Pf)
        .other          _Z18calc_weight_kerneliiiPKfS0_Pf,@"STO_CUDA_ENTRY STV_DEFAULT"
_Z18calc_weight_kerneliiiPKfS0_Pf:
.text._Z18calc_weight_kerneliiiPKfS0_Pf:
[----:B------:R-:W-:Y:S01]  /*0000*/  LDC R1, c[0x0][0x37c] ;  /* 0x0000df00ff017b82 */ /* 0x000fe20000000800 */
[----:B------:R-:W0:Y:S07]  /*0010*/  S2R R3, SR_TID.X ;  /* 0x0000000000037919 */ /* 0x000e2e0000002100 */
[----:B------:R-:W0:Y:S08]  /*0020*/  S2UR UR5, SR_CTAID.X ;  /* 0x00000000000579c3 */ /* 0x000e300000002500 */
[----:B------:R-:W0:Y:S08]  /*0030*/  LDC R0, c[0x0][0x360] ;  /* 0x0000d800ff007b82 */ /* 0x000e300000000800 */
[----:B------:R-:W1:Y:S08]  /*0040*/  LDC.64 R4, c[0x0][0x380] ;  /* 0x0000e000ff047b82 */ /* 0x000e700000000a00 */
[----:B------:R-:W2:Y:S01]  /*0050*/  S2UR UR4, SR_CTAID.Y ;  /* 0x00000000000479c3 */ /* 0x000ea20000002600 */
[----:B0-----:R-:W-:-:S05]  /*0060*/  IMAD R0, R0, UR5, R3 ;  /* 0x0000000500007c24 */ /* 0x001fca000f8e0203 */
[----:B-1----:R-:W-:-:S04]  /*0070*/  ISETP.GE.AND P0, PT, R0, R5, PT ;  /* 0x000000050000720c */ /* 0x002fc80003f06270 */
[----:B--2---:R-:W-:-:S13]  /*0080*/  ISETP.LE.OR P0, PT, R4, UR4, P0 ;  /* 0x0000000404007c0c */ /* 0x004fda0008703670 */
[----:B------:R-:W-:Y:S05]  /*0090*/  @P0 EXIT ;  /* 0x000000000000094d */ /* 0x000fea0003800000 */
[----:B------:R-:W0:Y:S01]  /*00a0*/  LDC R9, c[0x0][0x388] ;  /* 0x0000e200ff097b82 */ /* 0x000e220000000800 */
[----:B------:R-:W-:Y:S01]  /*00b0*/  IMAD R5, R5, UR4, RZ ;  /* 0x0000000405057c24 */ /* 0x000fe2000f8e02ff */
[----:B0-----:R-:W-:-:S13]  /*00c0*/  ISETP.GE.AND P0, PT, R9, 0x1, PT ;  /* 0x000000010900780c */ /* 0x001fda0003f06270 */
[----:B------:R-:W-:Y:S05]  /*00d0*/  @!P0 EXIT ;  /* 0x000000000000894d */ /* 0x000fea0003800000 */
[----:B------:R-:W0:Y:S01]  /*00e0*/  LDC.64 R2, c[0x0][0x398] ;  /* 0x0000e600ff027b82 */ /* 0x000e220000000a00 */
[----:B------:R-:W1:Y:S01]  /*00f0*/  LDCU.64 UR4, c[0x0][0x358] ;  /* 0x00006b00ff0477ac */ /* 0x000e620008000a00 */
[----:B------:R-:W-:-:S04]  /*0100*/  IADD3 R4, PT, PT, R0, R5, RZ ;  /* 0x0000000500047210 */ /* 0x000fc80007ffe0ff */
[----:B------:R-:W-:Y:S02]  /*0110*/  LEA R7, R4, R4, 0x1 ;  /* 0x0000000404077211 */ /* 0x000fe400078e08ff */
[----:B------:R-:W2:Y:S08]  /*0120*/  LDC.64 R12, c[0x0][0x390] ;  /* 0x0000e400ff0c7b82 */ /* 0x000eb00000000a00 */
[----:B------:R-:W3:Y:S01]  /*0130*/  LDC.64 R14, c[0x0][0x3a0] ;  /* 0x0000e800ff0e7b82 */ /* 0x000ee20000000a00 */
[----:B0-----:R-:W-:-:S05]  /*0140*/  IMAD.WIDE R2, R7, 0x4, R2 ;  /* 0x0000000407027825 */ /* 0x001fca00078e0202 */
[----:B-1----:R0:W5:Y:S04]  /*0150*/  LDG.E.CONSTANT R20, desc[UR4][R2.64] ;  /* 0x0000000402147981 */ /* 0x002168000c1e9900 */
[----:B------:R0:W5:Y:S04]  /*0160*/  LDG.E.CONSTANT R21, desc[UR4][R2.64+0x4] ;  /* 0x0000040402157981 */ /* 0x000168000c1e9900 */
[----:B------:R0:W5:Y:S01]  /*0170*/  LDG.E.CONSTANT R19, desc[UR4][R2.64+0x8] ;  /* 0x0000080402137981 */ /* 0x000162000c1e9900 */
[----:B------:R-:W-:Y:S01]  /*0180*/  IMAD R0, R0, R9, RZ ;  /* 0x0000000900007224 */ /* 0x000fe200078e02ff */
[----:B------:R-:W-:-:S02]  /*0190*/  LOP3.LUT R11, R9, 0x7ffffffc, RZ, 0xc0, !PT ;  /* 0x7ffffffc090b7812 */ /* 0x000fc400078ec0ff */
[----:B------:R-:W-:Y:S01]  /*01a0*/  LOP3.LUT R10, R9, 0x3, RZ, 0xc0, !PT ;  /* 0x00000003090a7812 */ /* 0x000fe200078ec0ff */
[----:B------:R-:W-:Y:S02]  /*01b0*/  IMAD R5, R5, R9, R0 ;  /* 0x0000000905057224 */ /* 0x000fe400078e0200 */
[----:B------:R-:W-:Y:S01]  /*01c0*/  HFMA2 R9, -RZ, RZ, 0, 0 ;  /* 0x00000000ff097431 */ /* 0x000fe200000001ff */
[----:B------:R-:W-:Y:S01]  /*01d0*/  IADD3 R8, PT, PT, -R11, RZ, RZ ;  /* 0x000000ff0b087210 */ /* 0x000fe20007ffe1ff */
[C---:B---3--:R-:W-:Y:S01]  /*01e0*/  IMAD.WIDE R14, R5.reuse, 0x4, R14 ;  /* 0x00000004050e7825 */ /* 0x048fe200078e020e */
[----:B------:R-:W-:-:S05]  /*01f0*/  LEA R7, R5, R5, 0x1 ;  /* 0x0000000505077211 */ /* 0x000fca00078e08ff */
[----:B--2---:R-:W-:-:S03]  /*0200*/  IMAD.WIDE R12, R7, 0x4, R12 ;  /* 0x00000004070c7825 */ /* 0x004fc600078e020c */
[----:B------:R-:W-:-:S04]  /*0210*/  IADD3 R18, P0, PT, R12, 0x18, RZ ;  /* 0x000000180c127810 */ /* 0x000fc80007f1e0ff */
[----:B0-----:R-:W-:-:S09]  /*0220*/  IADD3.X R7, PT, PT, RZ, R13, RZ, P0, !PT ;  /* 0x0000000dff077210 */ /* 0x001fd200007fe4ff */
.L_x_31:
[----:B------:R-:W-:Y:S01]  /*0230*/  LEA R17, R9, R9, 0x1 ;  /* 0x0000000909117211 */ /* 0x000fe200078e08ff */
[----:B------:R-:W0:Y:S04]  /*0240*/  LDCU UR6, c[0x0][0x388] ;  /* 0x00007100ff0677ac */ /* 0x000e280008000800 */
[----:B------:R-:W-:-:S05]  /*0250*/  IMAD.WIDE.U32 R16, R17, 0x4, R12 ;  /* 0x0000000411107825 */ /* 0x000fca00078e000c */
[----:B--2---:R-:W2:Y:S04]  /*0260*/  LDG.E.CONSTANT R6, desc[UR4][R16.64+0x4] ;  /* 0x0000040410067981 */ /* 0x004ea8000c1e9900 */
[----:B------:R-:W3:Y:S04]  /*0270*/  LDG.E.CONSTANT R5, desc[UR4][R16.64] ;  /* 0x0000000410057981 */ /* 0x000ee8000c1e9900 */
[----:B------:R-:W4:Y:S01]  /*0280*/  LDG.E.CONSTANT R4, desc[UR4][R16.64+0x8] ;  /* 0x0000080410047981 */ /* 0x000f22000c1e9900 */
[----:B0-----:R-:W-:Y:S01]  /*0290*/  UISETP.GE.U32.AND UP0, UPT, UR6, 0x4, UPT ;  /* 0x000000040600788c */ /* 0x001fe2000bf06070 */
[----:B------:R-:W-:Y:S01]  /*02a0*/  MOV R27, 0x7f800000 ;  /* 0x7f800000001b7802 */ /* 0x000fe20000000f00 */
[----:B--2--5:R-:W-:Y:S01]  /*02b0*/  FADD R2, -R21, R6 ;  /* 0x0000000615027221 */ /* 0x024fe20000000100 */
[----:B---3--:R-:W-:-:S03]  /*02c0*/  FADD R0, -R20, R5 ;  /* 0x0000000514007221 */ /* 0x008fc60000000100 */
[----:B------:R-:W-:Y:S01]  /*02d0*/  FMUL R3, R2, R2 ;  /* 0x0000000202037220 */ /* 0x000fe20000400000 */
[----:B----4-:R-:W-:-:S03]  /*02e0*/  FADD R2, -R19, R4 ;  /* 0x0000000413027221 */ /* 0x010fc60000000100 */
[----:B------:R-:W-:-:S04]  /*02f0*/  FFMA R3, R0, R0, R3 ;  /* 0x0000000000037223 */ /* 0x000fc80000000003 */
[----:B------:R-:W-:Y:S01]  /*0300*/  FFMA R3, R2, R2, R3 ;  /* 0x0000000202037223 */ /* 0x000fe20000000003 */
[----:B------:R-:W-:Y:S01]  /*0310*/  MOV R2, RZ ;  /* 0x000000ff00027202 */ /* 0x000fe20000000f00 */
[----:B------:R-:W-:Y:S06]  /*0320*/  BRA.U !UP0, `(.L_x_0) ;  /* 0x0000000908087547 */ /* 0x000fec000b800000 */
[----:B------:R-:W-:Y:S02]  /*0330*/  MOV R27, 0x7f800000 ;  /* 0x7f800000001b7802 */ /* 0x000fe40000000f00 */
[----:B------:R-:W-:Y:S02]  /*0340*/  MOV R16, R18 ;  /* 0x0000001200107202 */ /* 0x000fe40000000f00 */
[----:B------:R-:W-:Y:S02]  /*0350*/  MOV R17, R7 ;  /* 0x0000000700117202 */ /* 0x000fe40000000f00 */
[----:B------:R-:W-:-:S07]  /*0360*/  MOV R2, R8 ;  /* 0x0000000800027202 */ /* 0x000fce0000000f00 */
.L_x_13:
[----:B------:R-:W2:Y:S04]  /*0370*/  LDG.E.CONSTANT R23, desc[UR4][R16.64+-0x14] ;  /* 0xffffec0410177981 */ /* 0x000ea8000c1e9900 */
[----:B------:R-:W3:Y:S04]  /*0380*/  LDG.E.CONSTANT R0, desc[UR4][R16.64+-0x18] ;  /* 0xffffe80410007981 */ /* 0x000ee8000c1e9900 */
[----:B------:R-:W4:Y:S01]  /*0390*/  LDG.E.CONSTANT R25, desc[UR4][R16.64+-0x10] ;  /* 0xfffff00410197981 */ /* 0x000f22000c1e9900 */
[----:B------:R-:W-:Y:S01]  /*03a0*/  BSSY.RECONVERGENT B0, `(.L_x_1) ;  /* 0x0000014000007945 */ /* 0x000fe20003800200 */
[----:B--2---:R-:W-:Y:S01]  /*03b0*/  FADD R23, R6, -R23 ;  /* 0x8000001706177221 */ /* 0x004fe20000000000 */
[----:B---3--:R-:W-:-:S03]  /*03c0*/  FADD R0, R5, -R0 ;  /* 0x8000000005007221 */ /* 0x008fc60000000000 */
[----:B------:R-:W-:Y:S01]  /*03d0*/  FMUL R23, R23, R23 ;  /* 0x0000001717177220 */ /* 0x000fe20000400000 */
[----:B----4-:R-:W-:-:S03]  /*03e0*/  FADD R22, R4, -R25 ;  /* 0x8000001904167221 */ /* 0x010fc60000000000 */
[----:B------:R-:W-:-:S04]  /*03f0*/  FFMA R23, R0, R0, R23 ;  /* 0x0000000000177223 */ /* 0x000fc80000000017 */
[----:B------:R-:W-:-:S04]  /*0400*/  FFMA R23, R22, R22, R23 ;  /* 0x0000001616177223 */ /* 0x000fc80000000017 */
[----:B------:R0:W1:Y:S01]  /*0410*/  MUFU.RSQ R22, R23 ;  /* 0x0000001700167308 */ /* 0x0000620000001400 */
[----:B------:R-:W-:-:S04]  /*0420*/  IADD3 R0, PT, PT, R23, -0xd000000, RZ ;  /* 0xf300000017007810 */ /* 0x000fc80007ffe0ff */
[----:B------:R-:W-:-:S13]  /*0430*/  ISETP.GT.U32.AND P0, PT, R0, 0x727fffff, PT ;  /* 0x727fffff0000780c */ /* 0x000fda0003f04070 */
[----:B01----:R-:W-:Y:S05]  /*0440*/  @!P0 BRA `(.L_x_2) ;  /* 0x0000000000148947 */ /* 0x003fea0003800000 */
[----:B------:R-:W-:Y:S02]  /*0450*/  MOV R0, R23 ;  /* 0x0000001700007202 */ /* 0x000fe40000000f00 */
[----:B------:R-:W-:-:S07]  /*0460*/  MOV R22, 0x480 ;  /* 0x0000048000167802 */ /* 0x000fce0000000f00 */
[----:B------:R-:W-:Y:S05]  /*0470*/  CALL.REL.NOINC `($__internal_0_$__cuda_sm20_sqrt_rn_f32_slowpath) ;  /* 0x0000000c00cc7944 */ /* 0x000fea0003c00000 */
[----:B------:R-:W-:Y:S01]  /*0480*/  MOV R0, R23 ;  /* 0x0000001700007202 */ /* 0x000fe20000000f00 */
[----:B------:R-:W-:Y:S06]  /*0490*/  BRA `(.L_x_3) ;  /* 0x0000000000107947 */ /* 0x000fec0003800000 */
.L_x_2:
[----:B------:R-:W-:Y:S01]  /*04a0*/  FMUL.FTZ R0, R23, R22 ;  /* 0x0000001617007220 */ /* 0x000fe20000410000 */
[----:B------:R-:W-:-:S03]  /*04b0*/  FMUL.FTZ R22, R22, 0.5 ;  /* 0x3f00000016167820 */ /* 0x000fc60000410000 */
[----:B------:R-:W-:-:S04]  /*04c0*/  FFMA R23, -R0, R0, R23 ;  /* 0x0000000000177223 */ /* 0x000fc80000000117 */
[----:B------:R-:W-:-:S07]  /*04d0*/  FFMA R0, R23, R22, R0 ;  /* 0x0000001617007223 */ /* 0x000fce0000000000 */
.L_x_3:
[----:B------:R-:W-:Y:S05]  /*04e0*/  BSYNC.RECONVERGENT B0 ;  /* 0x0000000000007941 */ /* 0x000fea0003800200 */
.L_x_1:
[----:B------:R-:W0:Y:S01]  /*04f0*/  F2F.F64.F32 R22, R0 ;  /* 0x0000000000167310 */ /* 0x000e220000201800 */
[----:B------:R-:W2:Y:S01]  /*0500*/  LDG.E.CONSTANT R25, desc[UR4][R16.64+-0x8] ;  /* 0xfffff80410197981 */ /* 0x000ea2000c1e9900 */
[----:B------:R-:W-:Y:S01]  /*0510*/  UMOV UR6, 0x88e368f1 ;  /* 0x88e368f100067882 */ /* 0x000fe20000000000 */
[----:B------:R-:W-:Y:S02]  /*0520*/  UMOV UR7, 0x3ee4f8b5 ;  /* 0x3ee4f8b500077882 */ /* 0x000fe40000000000 */
[----:B------:R-:W3:Y:S01]  /*0530*/  LDG.E.CONSTANT R24, desc[UR4][R16.64+-0xc] ;  /* 0xfffff40410187981 */ /* 0x000ee2000c1e9900 */
[----:B0-----:R-:W-:-:S03]  /*0540*/  DSETP.GT.AND P0, PT, R22, UR6, PT ;  /* 0x0000000616007e2a */ /* 0x001fc6000bf04000 */
[----:B------:R-:W4:Y:S01]  /*0550*/  LDG.E.CONSTANT R23, desc[UR4][R16.64+-0x4] ;  /* 0xfffffc0410177981 */ /* 0x000f22000c1e9900 */
[CC--:B------:R-:W-:Y:S01]  /*0560*/  FSETP.GEU.AND P1, PT, R0.reuse, R27.reuse, PT ;  /* 0x0000001b0000720b */ /* 0x0c0fe20003f2e000 */
[----:B------:R-:W-:Y:S09]  /*0570*/  BSSY.RECONVERGENT B0, `(.L_x_4) ;  /* 0x0000015000007945 */ /* 0x000ff20003800200 */
[----:B------:R-:W-:Y:S01]  /*0580*/  @P0 FSEL R27, R0, R27, !P1 ;  /* 0x0000001b001b0208 */ /* 0x000fe20004800000 */
[----:B--2---:R-:W-:Y:S01]  /*0590*/  FADD R25, R6, -R25 ;  /* 0x8000001906197221 */ /* 0x004fe20000000000 */
[----:B---3--:R-:W-:-:S03]  /*05a0*/  FADD R24, R5, -R24 ;  /* 0x8000001805187221 */ /* 0x008fc60000000000 */
[----:B------:R-:W-:-:S04]  /*05b0*/  FMUL R25, R25, R25 ;  /* 0x0000001919197220 */ /* 0x000fc80000400000 */
[----:B------:R-:W-:Y:S01]  /*05c0*/  FFMA R25, R24, R24, R25 ;  /* 0x0000001818197223 */ /* 0x000fe20000000019 */
[----:B----4-:R-:W-:-:S04]  /*05d0*/  FADD R22, R4, -R23 ;  /* 0x8000001704167221 */ /* 0x010fc80000000000 */
        /* <DEDUP_REMOVED lines=10> */
.L_x_5:
[----:B------:R-:W-:Y:S01]  /*0680*/  FMUL.FTZ R0, R25, R24 ;  /* 0x0000001819007220 */ /* 0x000fe20000410000 */
[----:B------:R-:W-:-:S03]  /*0690*/  FMUL.FTZ R22, R24, 0.5 ;  /* 0x3f00000018167820 */ /* 0x000fc60000410000 */
[----:B------:R-:W-:-:S04]  /*06a0*/  FFMA R23, -R0, R0, R25 ;  /* 0x0000000000177223 */ /* 0x000fc80000000119 */
[----:B------:R-:W-:-:S07]  /*06b0*/  FFMA R0, R23, R22, R0 ;  /* 0x0000001617007223 */ /* 0x000fce0000000000 */
.L_x_6:
[----:B------:R-:W-:Y:S05]  /*06c0*/  BSYNC.RECONVERGENT B0 ;  /* 0x0000000000007941 */ /* 0x000fea0003800200 */
.L_x_4:
        /* <DEDUP_REMOVED lines=25> */
.L_x_8:
[----:B------:R-:W-:Y:S01]  /*0860*/  FMUL.FTZ R0, R25, R24 ;  /* 0x0000001819007220 */ /* 0x000fe20000410000 */
[----:B------:R-:W-:-:S03]  /*0870*/  FMUL.FTZ R22, R24, 0.5 ;  /* 0x3f00000018167820 */ /* 0x000fc60000410000 */
[----:B------:R-:W-:-:S04]  /*0880*/  FFMA R23, -R0, R0, R25 ;  /* 0x0000000000177223 */ /* 0x000fc80000000119 */
[----:B------:R-:W-:-:S07]  /*0890*/  FFMA R0, R23, R22, R0 ;  /* 0x0000001617007223 */ /* 0x000fce0000000000 */
.L_x_9:
[----:B------:R-:W-:Y:S05]  /*08a0*/  BSYNC.RECONVERGENT B0 ;  /* 0x0000000000007941 */ /* 0x000fea0003800200 */
.L_x_7:
        /* <DEDUP_REMOVED lines=25> */
.L_x_11:
[----:B------:R-:W-:Y:S01]  /*0a40*/  FMUL.FTZ R0, R25, R24 ;  /* 0x0000001819007220 */ /* 0x000fe20000410000 */
[----:B------:R-:W-:-:S03]  /*0a50*/  FMUL.FTZ R22, R24, 0.5 ;  /* 0x3f00000018167820 */ /* 0x000fc60000410000 */
[----:B------:R-:W-:-:S04]  /*0a60*/  FFMA R23, -R0, R0, R25 ;  /* 0x0000000000177223 */ /* 0x000fc80000000119 */
[----:B------:R-:W-:-:S07]  /*0a70*/  FFMA R0, R23, R22, R0 ;  /* 0x0000001617007223 */ /* 0x000fce0000000000 */
.L_x_12:
[----:B------:R-:W-:Y:S05]  /*0a80*/  BSYNC.RECONVERGENT B0 ;  /* 0x0000000000007941 */ /* 0x000fea0003800200 */
.L_x_10:
[----:B------:R-:W0:Y:S01]  /*0a90*/  F2F.F64.F32 R22, R0 ;  /* 0x0000000000167310 */ /* 0x000e220000201800 */
[----:B------:R-:W-:Y:S01]  /*0aa0*/  IADD3 R2, PT, PT, R2, 0x4, RZ ;  /* 0x0000000402027810 */ /* 0x000fe20007ffe0ff */
[----:B------:R-:W-:Y:S01]  /*0ab0*/  UMOV UR6, 0x88e368f1 ;  /* 0x88e368f100067882 */ /* 0x000fe20000000000 */
[----:B------:R-:W-:Y:S01]  /*0ac0*/  UMOV UR7, 0x3ee4f8b5 ;  /* 0x3ee4f8b500077882 */ /* 0x000fe20000000000 */
[----:B------:R-:W-:Y:S02]  /*0ad0*/  FSETP.GEU.AND P1, PT, R0, R27, PT ;  /* 0x0000001b0000720b */ /* 0x000fe40003f2e000 */
[----:B------:R-:W-:Y:S02]  /*0ae0*/  ISETP.NE.AND P2, PT, R2, RZ, PT ;  /* 0x000000ff0200720c */ /* 0x000fe40003f45270 */
[----:B------:R-:W-:-:S04]  /*0af0*/  IADD3 R16, P3, PT, R16, 0x30, RZ ;  /* 0x0000003010107810 */ /* 0x000fc80007f7e0ff */
[----:B------:R-:W-:Y:S01]  /*0b00*/  IADD3.X R17, PT, PT, RZ, R17, RZ, P3, !PT ;  /* 0x00000011ff117210 */ /* 0x000fe20001ffe4ff */
[----:B0-----:R-:W-:-:S14]  /*0b10*/  DSETP.GT.AND P0, PT, R22, UR6, PT ;  /* 0x0000000616007e2a */ /* 0x001fdc000bf04000 */
[----:B------:R-:W-:Y:S01]  /*0b20*/  @P0 FSEL R27, R0, R27, !P1 ;  /* 0x0000001b001b0208 */ /* 0x000fe20004800000 */
[----:B------:R-:W-:Y:S06]  /*0b30*/  @P2 BRA `(.L_x_13) ;  /* 0xfffffff8000c2947 */ /* 0x000fec000383ffff */
[----:B------:R-:W-:-:S07]  /*0b40*/  MOV R2, R11 ;  /* 0x0000000b00027202 */ /* 0x000fce0000000f00 */
.L_x_0:
[----:B------:R-:W-:-:S13]  /*0b50*/  ISETP.NE.AND P0, PT, R10, RZ, PT ;  /* 0x000000ff0a00720c */ /* 0x000fda0003f05270 */
[----:B------:R-:W-:Y:S05]  /*0b60*/  @!P0 BRA `(.L_x_14) ;  /* 0x00000004008c8947 */ /* 0x000fea0003800000 */
[----:B------:R-:W-:-:S13]  /*0b70*/  ISETP.NE.AND P0, PT, R10, 0x1, PT ;  /* 0x000000010a00780c */ /* 0x000fda0003f05270 */
[----:B------:R-:W-:Y:S05]  /*0b80*/  @!P0 BRA `(.L_x_15) ;  /* 0x0000000000fc8947 */ /* 0x000fea0003800000 */
[----:B------:R-:W-:-:S05]  /*0b90*/  LEA R17, R2, R2, 0x1 ;  /* 0x0000000202117211 */ /* 0x000fca00078e08ff */
[----:B------:R-:W-:-:S05]  /*0ba0*/  IMAD.WIDE.U32 R16, R17, 0x4, R12 ;  /* 0x0000000411107825 */ /* 0x000fca00078e000c */
        /* <DEDUP_REMOVED lines=19> */
.L_x_17:
[----:B------:R-:W-:Y:S01]  /*0ce0*/  FMUL.FTZ R0, R23, R22 ;  /* 0x0000001617007220 */ /* 0x000fe20000410000 */
[----:B------:R-:W-:-:S03]  /*0cf0*/  FMUL.FTZ R22, R22, 0.5 ;  /* 0x3f00000016167820 */ /* 0x000fc60000410000 */
[----:B------:R-:W-:-:S04]  /*0d00*/  FFMA R23, -R0, R0, R23 ;  /* 0x0000000000177223 */ /* 0x000fc80000000117 */
[----:B------:R-:W-:-:S07]  /*0d10*/  FFMA R0, R23, R22, R0 ;  /* 0x0000001617007223 */ /* 0x000fce0000000000 */
.L_x_18:
[----:B------:R-:W-:Y:S05]  /*0d20*/  BSYNC.RECONVERGENT B0 ;  /* 0x0000000000007941 */ /* 0x000fea0003800200 */
.L_x_16:
[----:B------:R-:W2:Y:S04]  /*0d30*/  LDG.E.CONSTANT R23, desc[UR4][R16.64+0x10] ;  /* 0x0000100410177981 */ /* 0x000ea8000c1e9900 */
[----:B------:R-:W3:Y:S04]  /*0d40*/  LDG.E.CONSTANT R22, desc[UR4][R16.64+0xc] ;  /* 0x00000c0410167981 */ /* 0x000ee8000c1e9900 */
[----:B------:R0:W4:Y:S01]  /*0d50*/  LDG.E.CONSTANT R25, desc[UR4][R16.64+0x14] ;  /* 0x0000140410197981 */ /* 0x000122000c1e9900 */
[----:B------:R-:W-:Y:S01]  /*0d60*/  UMOV UR6, 0x88e368f1 ;  /* 0x88e368f100067882 */ /* 0x000fe20000000000 */
[----:B------:R-:W-:Y:S01]  /*0d70*/  UMOV UR7, 0x3ee4f8b5 ;  /* 0x3ee4f8b500077882 */ /* 0x000fe20000000000 */
[CC--:B------:R-:W-:Y:S01]  /*0d80*/  FSETP.GEU.AND P1, PT, R0.reuse, R27.reuse, PT ;  /* 0x0000001b0000720b */ /* 0x0c0fe20003f2e000 */
[----:B------:R-:W-:Y:S03]  /*0d90*/  BSSY.RECONVERGENT B0, `(.L_x_19) ;  /* 0x0000017000007945 */ /* 0x000fe60003800200 */
[----:B0-----:R-:W-:Y:S01]  /*0da0*/  FSEL R16, R0, R27, !P1 ;  /* 0x0000001b00107208 */ /* 0x001fe20004800000 */
[----:B--2---:R-:W-:Y:S01]  /*0db0*/  FADD R23, R6, -R23 ;  /* 0x8000001706177221 */ /* 0x004fe20000000000 */
[----:B---3--:R-:W-:-:S03]  /*0dc0*/  FADD R22, R5, -R22 ;  /* 0x8000001605167221 */ /* 0x008fc60000000000 */
[----:B------:R-:W-:Y:S01]  /*0dd0*/  FMUL R23, R23, R23 ;  /* 0x0000001717177220 */ /* 0x000fe20000400000 */
[----:B----4-:R-:W-:-:S03]  /*0de0*/  FADD R25, R4, -R25 ;  /* 0x8000001904197221 */ /* 0x010fc60000000000 */
[----:B------:R-:W-:Y:S02]  /*0df0*/  FFMA R24, R22, R22, R23 ;  /* 0x0000001616187223 */ /* 0x000fe40000000017 */
[----:B------:R-:W0:Y:S02]  /*0e00*/  F2F.F64.F32 R22, R0 ;  /* 0x0000000000167310 */ /* 0x000e240000201800 */
[----:B------:R-:W-:-:S05]  /*0e10*/  FFMA R26, R25, R25, R24 ;  /* 0x00000019191a7223 */ /* 0x000fca0000000018 */
[----:B------:R-:W-:Y:S01]  /*0e20*/  IADD3 R24, PT, PT, R26, -0xd000000, RZ ;  /* 0xf30000001a187810 */ /* 0x000fe20007ffe0ff */
[----:B------:R1:W2:Y:S03]  /*0e30*/  MUFU.RSQ R25, R26 ;  /* 0x0000001a00197308 */ /* 0x0002a60000001400 */
[----:B------:R-:W-:Y:S01]  /*0e40*/  ISETP.GT.U32.AND P2, PT, R24, 0x727fffff, PT ;  /* 0x727fffff1800780c */ /* 0x000fe20003f44070 */
[----:B0-----:R-:W-:-:S06]  /*0e50*/  DSETP.GT.AND P0, PT, R22, UR6, PT ;  /* 0x0000000616007e2a */ /* 0x001fcc000bf04000 */
[----:B------:R-:W-:-:S06]  /*0e60*/  FSEL R27, R16, R27, P0 ;  /* 0x0000001b101b7208 */ /* 0x000fcc0000000000 */
[----:B-1----:R-:W-:Y:S05]  /*0e70*/  @!P2 BRA `(.L_x_20) ;  /* 0x000000000010a947 */ /* 0x002fea0003800000 */
[----:B------:R-:W-:Y:S02]  /*0e80*/  MOV R0, R26 ;  /* 0x0000001a00007202 */ /* 0x000fe40000000f00 */
[----:B------:R-:W-:-:S07]  /*0e90*/  MOV R22, 0xeb0 ;  /* 0x00000eb000167802 */ /* 0x000fce0000000f00 */
[----:B--2---:R-:W-:Y:S05]  /*0ea0*/  CALL.REL.NOINC `($__internal_0_$__cuda_sm20_sqrt_rn_f32_slowpath) ;  /* 0x0000000400407944 */ /* 0x004fea0003c00000 */
[----:B------:R-:W-:Y:S05]  /*0eb0*/  BRA `(.L_x_21) ;  /* 0x0000000000107947 */ /* 0x000fea0003800000 */
.L_x_20:
[----:B--2---:R-:W-:Y:S01]  /*0ec0*/  FMUL.FTZ R23, R26, R25 ;  /* 0x000000191a177220 */ /* 0x004fe20000410000 */
[----:B------:R-:W-:-:S03]  /*0ed0*/  FMUL.FTZ R16, R25, 0.5 ;  /* 0x3f00000019107820 */ /* 0x000fc60000410000 */
[----:B------:R-:W-:-:S04]  /*0ee0*/  FFMA R0, -R23, R23, R26 ;  /* 0x0000001717007223 */ /* 0x000fc8000000011a */
[----:B------:R-:W-:-:S07]  /*0ef0*/  FFMA R23, R0, R16, R23 ;  /* 0x0000001000177223 */ /* 0x000fce0000000017 */
.L_x_21:
[----:B------:R-:W-:Y:S05]  /*0f00*/  BSYNC.RECONVERGENT B0 ;  /* 0x0000000000007941 */ /* 0x000fea0003800200 */
.L_x_19:
[----:B------:R-:W0:Y:S01]  /*0f10*/  F2F.F64.F32 R16, R23 ;  /* 0x0000001700107310 */ /* 0x000e220000201800 */
[----:B------:R-:W-:Y:S01]  /*0f20*/  UMOV UR6, 0x88e368f1 ;  /* 0x88e368f100067882 */ /* 0x000fe20000000000 */
[----:B------:R-:W-:Y:S01]  /*0f30*/  UMOV UR7, 0x3ee4f8b5 ;  /* 0x3ee4f8b500077882 */ /* 0x000fe20000000000 */
[----:B------:R-:W-:Y:S02]  /*0f40*/  FSETP.GEU.AND P1, PT, R23, R27, PT ;  /* 0x0000001b1700720b */ /* 0x000fe40003f2e000 */
[----:B------:R-:W-:Y:S01]  /*0f50*/  IADD3 R2, PT, PT, R2, 0x2, RZ ;  /* 0x0000000202027810 */ /* 0x000fe20007ffe0ff */
[----:B0-----:R-:W-:-:S14]  /*0f60*/  DSETP.GT.AND P0, PT, R16, UR6, PT ;  /* 0x0000000610007e2a */ /* 0x001fdc000bf04000 */
[----:B------:R-:W-:-:S07]  /*0f70*/  @P0 FSEL R27, R23, R27, !P1 ;  /* 0x0000001b171b0208 */ /* 0x000fce0004800000 */
.L_x_15:
[----:B------:R-:W0:Y:S02]  /*0f80*/  LDCU UR6, c[0x0][0x388] ;  /* 0x00007100ff0677ac */ /* 0x000e240008000800 */
[----:B0-----:R-:W-:-:S09]  /*0f90*/  ULOP3.LUT UP0, URZ, UR6, 0x1, URZ, 0xc0, !UPT ;  /* 0x0000000106ff7892 */ /* 0x001fd2000f80c0ff */
[----:B------:R-:W-:Y:S05]  /*0fa0*/  BRA.U !UP0, `(.L_x_14) ;  /* 0x00000001087c7547 */ /* 0x000fea000b800000 */
        /* <DEDUP_REMOVED lines=19> */
[----:B------:R-:W-:Y:S05]  /*10e0*/  BRA `(.L_x_24) ;  /* 0x0000000000107947 */ /* 0x000fea0003800000 */
.L_x_23:
[----:B------:R-:W-:Y:S01]  /*10f0*/  FMUL.FTZ R23, R4, R5 ;  /* 0x0000000504177220 */ /* 0x000fe20000410000 */
[----:B------:R-:W-:-:S03]  /*1100*/  FMUL.FTZ R2, R5, 0.5 ;  /* 0x3f00000005027820 */ /* 0x000fc60000410000 */
[----:B------:R-:W-:-:S04]  /*1110*/  FFMA R0, -R23, R23, R4 ;  /* 0x0000001717007223 */ /* 0x000fc80000000104 */
[----:B------:R-:W-:-:S07]  /*1120*/  FFMA R23, R0, R2, R23 ;  /* 0x0000000200177223 */ /* 0x000fce0000000017 */
.L_x_24:
[----:B------:R-:W-:Y:S05]  /*1130*/  BSYNC.RECONVERGENT B0 ;  /* 0x0000000000007941 */ /* 0x000fea0003800200 */
.L_x_22:
[----:B------:R-:W0:Y:S01]  /*1140*/  F2F.F64.F32 R4, R23 ;  /* 0x0000001700047310 */ /* 0x000e220000201800 */
[----:B------:R-:W-:Y:S01]  /*1150*/  UMOV UR6, 0x88e368f1 ;  /* 0x88e368f100067882 */ /* 0x000fe20000000000 */
[----:B------:R-:W-:Y:S01]  /*1160*/  UMOV UR7, 0x3ee4f8b5 ;  /* 0x3ee4f8b500077882 */ /* 0x000fe20000000000 */
[----:B------:R-:W-:Y:S01]  /*1170*/  FSETP.GEU.AND P1, PT, R23, R27, PT ;  /* 0x0000001b1700720b */ /* 0x000fe20003f2e000 */
[----:B0-----:R-:W-:-:S14]  /*1180*/  DSETP.GT.AND P0, PT, R4, UR6, PT ;  /* 0x0000000604007e2a */ /* 0x001fdc000bf04000 */
[----:B------:R-:W-:-:S07]  /*1190*/  @P0 FSEL R27, R23, R27, !P1 ;  /* 0x0000001b171b0208 */ /* 0x000fce0004800000 */
.L_x_14:
[----:B------:R-:W0:Y:S01]  /*11a0*/  F2F.F64.F32 R4, R27 ;  /* 0x0000001b00047310 */ /* 0x000e220000201800 */
[----:B------:R-:W-:Y:S01]  /*11b0*/  UMOV UR6, 0xf49c4a1d ;  /* 0xf49c4a1d00067882 */ /* 0x000fe20000000000 */
[----:B------:R-:W-:Y:S01]  /*11c0*/  UMOV UR7, 0x48078287 ;  /* 0x4807828700077882 */ /* 0x000fe20000000000 */
[----:B------:R-:W-:Y:S01]  /*11d0*/  BSSY.RECONVERGENT B0, `(.L_x_25) ;  /* 0x0000016000007945 */ /* 0x000fe20003800200 */
[----:B0-----:R-:W-:-:S14]  /*11e0*/  DSETP.GT.AND P0, PT, R4, UR6, PT ;  /* 0x0000000604007e2a */ /* 0x001fdc000bf04000 */
[----:B------:R-:W-:Y:S05]  /*11f0*/  @!P0 BRA `(.L_x_26) ;  /* 0x0000000000088947 */ /* 0x000fea0003800000 */
[----:B------:R2:W5:Y:S01]  /*1200*/  LDG.E R5, desc[UR4][R14.64] ;  /* 0x000000040e057981 */ /* 0x000562000c1e1900 */
[----:B------:R-:W-:Y:S05]  /*1210*/  BRA `(.L_x_27) ;  /* 0x0000000000447947 */ /* 0x000fea0003800000 */
.L_x_26:
[----:B------:R-:W-:Y:S01]  /*1220*/  IADD3 R0, PT, PT, R3, -0xd000000, RZ ;  /* 0xf300000003007810 */ /* 0x000fe20007ffe0ff */
[----:B------:R0:W1:Y:S01]  /*1230*/  MUFU.RSQ R2, R3 ;  /* 0x0000000300027308 */ /* 0x0000620000001400 */
[----:B------:R-:W-:Y:S02]  /*1240*/  BSSY.RECONVERGENT B1, `(.L_x_28) ;  /* 0x000000b000017945 */ /* 0x000fe40003800200 */
[----:B------:R-:W-:-:S13]  /*1250*/  ISETP.GT.U32.AND P0, PT, R0, 0x727fffff, PT ;  /* 0x727fffff0000780c */ /* 0x000fda0003f04070 */
[----:B0-----:R-:W-:Y:S05]  /*1260*/  @!P0 BRA `(.L_x_29) ;  /* 0x0000000000108947 */ /* 0x001fea0003800000 */
[----:B------:R-:W-:Y:S02]  /*1270*/  MOV R0, R3 ;  /* 0x0000000300007202 */ /* 0x000fe40000000f00 */
[----:B------:R-:W-:-:S07]  /*1280*/  MOV R22, 0x12a0 ;  /* 0x000012a000167802 */ /* 0x000fce0000000f00 */
[----:B-1----:R-:W-:Y:S05]  /*1290*/  CALL.REL.NOINC `($__internal_0_$__cuda_sm20_sqrt_rn_f32_slowpath) ;  /* 0x0000000000447944 */ /* 0x002fea0003c00000 */
[----:B------:R-:W-:Y:S05]  /*12a0*/  BRA `(.L_x_30) ;  /* 0x0000000000107947 */ /* 0x000fea0003800000 */
.L_x_29:
[----:B-1----:R-:W-:Y:S01]  /*12b0*/  FMUL.FTZ R0, R3, R2 ;  /* 0x0000000203007220 */ /* 0x002fe20000410000 */
[----:B------:R-:W-:-:S03]  /*12c0*/  FMUL.FTZ R23, R2, 0.5 ;  /* 0x3f00000002177820 */ /* 0x000fc60000410000 */
[----:B------:R-:W-:-:S04]  /*12d0*/  FFMA R3, -R0, R0, R3 ;  /* 0x0000000000037223 */ /* 0x000fc80000000103 */
[----:B------:R-:W-:-:S07]  /*12e0*/  FFMA R23, R3, R23, R0 ;  /* 0x0000001703177223 */ /* 0x000fce0000000000 */
.L_x_30:
[----:B------:R-:W-:Y:S05]  /*12f0*/  BSYNC.RECONVERGENT B1 ;  /* 0x0000000000017941 */ /* 0x000fea0003800200 */
.L_x_28:
[----:B------:R-:W0:Y:S02]  /*1300*/  F2F.F64.F32 R2, R23 ;  /* 0x0000001700027310 */ /* 0x000e240000201800 */
[----:B0-----:R-:W-:-:S06]  /*1310*/  DFMA R2, R4, -0.5, R2 ;  /* 0xbfe000000402782b */ /* 0x001fcc0000000002 */
[----:B------:R0:W1:Y:S05]  /*1320*/  F2F.F32.F64 R5, R2 ;  /* 0x0000000200057310 */ /* 0x00006a0000301000 */
.L_x_27:
[----:B------:R-:W-:Y:S05]  /*1330*/  BSYNC.RECONVERGENT B0 ;  /* 0x0000000000007941 */ /* 0x000fea0003800200 */
.L_x_25:
[----:B------:R-:W3:Y:S01]  /*1340*/  LDCU UR6, c[0x0][0x388] ;  /* 0x00007100ff0677ac */ /* 0x000ee20008000800 */
[C---:B0-----:R-:W-:Y:S01]  /*1350*/  IMAD.WIDE.U32 R2, R9.reuse, 0x4, R14 ;  /* 0x0000000409027825 */ /* 0x041fe200078e000e */
[----:B------:R-:W-:-:S04]  /*1360*/  IADD3 R9, PT, PT, R9, 0x1, RZ ;  /* 0x0000000109097810 */ /* 0x000fc80007ffe0ff */
[----:B-1---5:R0:W-:Y:S01]  /*1370*/  STG.E desc[UR4][R2.64], R5 ;  /* 0x0000000502007986 */ /* 0x0221e2000c101904 */
[----:B---3--:R-:W-:-:S13]  /*1380*/  ISETP.NE.AND P0, PT, R9, UR6, PT ;  /* 0x0000000609007c0c */ /* 0x008fda000bf05270 */
[----:B0-----:R-:W-:Y:S05]  /*1390*/  @P0 BRA `(.L_x_31) ;  /* 0xffffffec00a40947 */ /* 0x001fea000383ffff */
[----:B------:R-:W-:Y:S05]  /*13a0*/  EXIT ;  /* 0x000000000000794d */ /* 0x000fea0003800000 */
        .weak           $__internal_0_$__cuda_sm20_sqrt_rn_f32_slowpath
        .type           $__internal_0_$__cuda_sm20_sqrt_rn_f32_slowpath,@function
        .size           $__internal_0_$__cuda_sm20_sqrt_rn_f32_slowpath,(.L_x_34 - $__internal_0_$__cuda_sm20_sqrt_rn_f32_slowpath)
$__internal_0_$__cuda_sm20_sqrt_rn_f32_slowpath:
[----:B------:R-:W-:-:S13]  /*13b0*/  LOP3.LUT P0, RZ, R0, 0x7fffffff, RZ, 0xc0, !PT ;  /* 0x7fffffff00ff7812 */ /* 0x000fda000780c0ff */
[----:B------:R-:W-:Y:S01]  /*13c0*/  @!P0 MOV R23, R0 ;  /* 0x0000000000178202 */ /* 0x000fe20000000f00 */
[----:B------:R-:W-:Y:S06]  /*13d0*/  @!P0 BRA `(.L_x_32) ;  /* 0x0000000000408947 */ /* 0x000fec0003800000 */
[----:B------:R-:W-:-:S13]  /*13e0*/  FSETP.GEU.FTZ.AND P0, PT, R0, RZ, PT ;  /* 0x000000ff0000720b */ /* 0x000fda0003f1e000 */
[----:B------:R-:W-:Y:S01]  /*13f0*/  @!P0 MOV R23, 0x7fffffff ;  /* 0x7fffffff00178802 */ /* 0x000fe20000000f00 */
[----:B------:R-:W-:Y:S06]  /*1400*/  @!P0 BRA `(.L_x_32) ;  /* 0x0000000000348947 */ /* 0x000fec0003800000 */
[----:B------:R-:W-:-:S13]  /*1410*/  FSETP.GTU.FTZ.AND P0, PT, |R0|, +INF , PT ;  /* 0x7f8000000000780b */ /* 0x000fda0003f1c200 */
[----:B------:R-:W-:Y:S01]  /*1420*/  @P0 FADD.FTZ R23, R0, 1 ;  /* 0x3f80000000170421 */ /* 0x000fe20000010000 */
[----:B------:R-:W-:Y:S06]  /*1430*/  @P0 BRA `(.L_x_32) ;  /* 0x0000000000280947 */ /* 0x000fec0003800000 */
[----:B------:R-:W-:-:S13]  /*1440*/  FSETP.NEU.FTZ.AND P0, PT, |R0|, +INF , PT ;  /* 0x7f8000000000780b */ /* 0x000fda0003f1d200 */
[----:B------:R-:W-:-:S04]  /*1450*/  @P0 FFMA R25, R0, 1.84467440737095516160e+19, RZ ;  /* 0x5f80000000190823 */ /* 0x000fc800000000ff */
[----:B------:R-:W0:Y:S02]  /*1460*/  @P0 MUFU.RSQ R23, R25 ;  /* 0x0000001900170308 */ /* 0x000e240000001400 */
[----:B0-----:R-:W-:Y:S01]  /*1470*/  @P0 FMUL.FTZ R24, R25, R23 ;  /* 0x0000001719180220 */ /* 0x001fe20000410000 */
[----:B------:R-:W-:-:S03]  /*1480*/  @P0 FMUL.FTZ R23, R23, 0.5 ;  /* 0x3f00000017170820 */ /* 0x000fc60000410000 */
[----:B------:R-:W-:-:S04]  /*1490*/  @P0 FADD.FTZ R26, -R24, -RZ ;  /* 0x800000ff181a0221 */ /* 0x000fc80000010100 */
[----:B------:R-:W-:-:S04]  /*14a0*/  @P0 FFMA R29, R24, R26, R25 ;  /* 0x0000001a181d0223 */ /* 0x000fc80000000019 */
[----:B------:R-:W-:Y:S01]  /*14b0*/  @P0 FFMA R29, R29, R23, R24 ;  /* 0x000000171d1d0223 */ /* 0x000fe20000000018 */
[----:B------:R-:W-:-:S03]  /*14c0*/  @!P0 MOV R23, R0 ;  /* 0x0000000000178202 */ /* 0x000fc60000000f00 */
[----:B------:R-:W-:-:S07]  /*14d0*/  @P0 FMUL.FTZ R23, R29, 2.3283064365386962891e-10 ;  /* 0x2f8000001d170820 */ /* 0x000fce0000410000 */
.L_x_32:
[----:B------:R-:W-:Y:S01]  /*14e0*/  HFMA2 R25, -RZ, RZ, 0, 0 ;  /* 0x00000000ff197431 */ /* 0x000fe200000001ff */
[----:B------:R-:W-:-:S04]  /*14f0*/  MOV R24, R22 ;  /* 0x0000001600187202 */ /* 0x000fc80000000f00 */
[----:B------:R-:W-:Y:S05]  /*1500*/  RET.REL.NODEC R24 `(_Z18calc_weight_kerneliiiPKfS0_Pf) ;  /* 0xffffffe818bc7950 */ /* 0x000fea0003c3ffff */
.L_x_33:
[----:B------:R-:W-:-:S00]  /*1510*/  BRA `(.L_x_33) ;  /* 0xfffffffc00fc7947 */ /* 0x000fc0000383ffff */
[----:B------:R-:W-:-:S00]  /*1520*/  NOP ;  /* 0x0000000000007918 */ /* 0x000fc00000000000 */
        /* <DEDUP_REMOVED lines=13> */
.L_x_34:


//--------------------- .nv.shared.reserved.0     --------------------------
	.section	.nv.shared.reserved.0,"aw",@nobits
	.weak		__nv_reservedSMEM_offset_0_alias
	.size		__nv_reservedSMEM_offset_0_alias, 0, 64
	.other		__nv_reservedSMEM_offset_0_alias,@"STO_CUDA_RESERVED_SHARED STV_DEFAULT"
__nv_reservedSMEM_offset_0_alias:
	.zero		0
	.zero		64


//--------------------- .nv.constant0._Z18calc_weight_kerneliiiPKfS0_Pf --------------------------
	.section	.nv.constant0._Z18calc_weight_kerneliiiPKfS0_Pf,"a",@progbits
	.sectionflags	@""
	.align	4
.nv.constant0._Z18calc_weight_kerneliiiPKfS0_Pf:
	.zero		936


//--------------------- SYMBOLS --------------------------

	.type		.nv.reservedSmem.offset0,@object
	.size		.nv.reservedSmem.offset0,0x4
